//
// Generated by NVIDIA NVVM Compiler
//
// Compiler Build ID: CL-36424714
// Cuda compilation tools, release 13.0, V13.0.88
// Based on NVVM 20.0.0
//

.version 9.0
.target sm_100
.address_size 64

	// .globl	_Z16cuda_convolutionPfS_S_

.visible .entry _Z16cuda_convolutionPfS_S_(
	.param .u64 .ptr .align 1 _Z16cuda_convolutionPfS_S__param_0,
	.param .u64 .ptr .align 1 _Z16cuda_convolutionPfS_S__param_1,
	.param .u64 .ptr .align 1 _Z16cuda_convolutionPfS_S__param_2
)
{
	.reg .b32 	%r<12>;
	.reg .b32 	%f<28>;
	.reg .b64 	%rd<11>;

	ld.param.u64 	%rd1, [_Z16cuda_convolutionPfS_S__param_0];
	ld.param.u64 	%rd2, [_Z16cuda_convolutionPfS_S__param_1];
	ld.param.u64 	%rd3, [_Z16cuda_convolutionPfS_S__param_2];
	cvta.to.global.u64 	%rd4, %rd3;
	cvta.to.global.u64 	%rd5, %rd2;
	mov.u32 	%r1, %ctaid.y;
	mov.u32 	%r2, %ntid.y;
	mov.u32 	%r3, %tid.y;
	mad.lo.s32 	%r4, %r1, %r2, %r3;
	mov.u32 	%r5, %ctaid.x;
	mov.u32 	%r6, %ntid.x;
	mov.u32 	%r7, %tid.x;
	mad.lo.s32 	%r8, %r5, %r6, %r7;
	mad.lo.s32 	%r9, %r4, 4098, %r8;
	mul.wide.s32 	%rd6, %r9, 4;
	add.s64 	%rd7, %rd5, %rd6;
	ld.global.f32 	%f1, [%rd7];
	ld.global.f32 	%f2, [%rd4];
	fma.rn.f32 	%f3, %f1, %f2, 0f00000000;
	ld.global.f32 	%f4, [%rd7+4];
	ld.global.f32 	%f5, [%rd4+4];
	fma.rn.f32 	%f6, %f4, %f5, %f3;
	ld.global.f32 	%f7, [%rd7+8];
	ld.global.f32 	%f8, [%rd4+8];
	fma.rn.f32 	%f9, %f7, %f8, %f6;
	ld.global.f32 	%f10, [%rd7+16392];
	ld.global.f32 	%f11, [%rd4+12];
	fma.rn.f32 	%f12, %f10, %f11, %f9;
	ld.global.f32 	%f13, [%rd7+16396];
	ld.global.f32 	%f14, [%rd4+16];
	fma.rn.f32 	%f15, %f13, %f14, %f12;
	ld.global.f32 	%f16, [%rd7+16400];
	ld.global.f32 	%f17, [%rd4+20];
	fma.rn.f32 	%f18, %f16, %f17, %f15;
	ld.global.f32 	%f19, [%rd7+32784];
	ld.global.f32 	%f20, [%rd4+24];
	fma.rn.f32 	%f21, %f19, %f20, %f18;
	ld.global.f32 	%f22, [%rd7+32788];
	ld.global.f32 	%f23, [%rd4+28];
	fma.rn.f32 	%f24, %f22, %f23, %f21;
	ld.global.f32 	%f25, [%rd7+32792];
	ld.global.f32 	%f26, [%rd4+32];
	fma.rn.f32 	%f27, %f25, %f26, %f24;
	cvta.to.global.u64 	%rd8, %rd1;
	shl.b32 	%r10, %r4, 1;
	sub.s32 	%r11, %r9, %r10;
	mul.wide.s32 	%rd9, %r11, 4;
	add.s64 	%rd10, %rd8, %rd9;
	st.global.f32 	[%rd10], %f27;
	ret;

}
	// .globl	_Z8cuda_addPfS_S_S_
.visible .entry _Z8cuda_addPfS_S_S_(
	.param .u64 .ptr .align 1 _Z8cuda_addPfS_S_S__param_0,
	.param .u64 .ptr .align 1 _Z8cuda_addPfS_S_S__param_1,
	.param .u64 .ptr .align 1 _Z8cuda_addPfS_S_S__param_2,
	.param .u64 .ptr .align 1 _Z8cuda_addPfS_S_S__param_3
)
{
	.reg .b32 	%r<11>;
	.reg .b32 	%f<6>;
	.reg .b64 	%rd<14>;

	ld.param.u64 	%rd1, [_Z8cuda_addPfS_S_S__param_0];
	ld.param.u64 	%rd2, [_Z8cuda_addPfS_S_S__param_1];
	ld.param.u64 	%rd3, [_Z8cuda_addPfS_S_S__param_2];
	ld.param.u64 	%rd4, [_Z8cuda_addPfS_S_S__param_3];
	mov.u32 	%r1, %ctaid.y;
	mov.u32 	%r2, %ntid.y;
	mov.u32 	%r3, %tid.y;
	mad.lo.s32 	%r4, %r1, %r2, %r3;
	mov.u32 	%r5, %ctaid.x;
	mov.u32 	%r6, %ntid.x;
	mov.u32 	%r7, %tid.x;
	mad.lo.s32 	%r8, %r5, %r6, %r7;
	cvta.to.global.u64 	%rd5, %rd1;
	cvta.to.global.u64 	%rd6, %rd2;
	cvta.to.global.u64 	%rd7, %rd3;
	cvta.to.global.u64 	%rd8, %rd4;
	shl.b32 	%r9, %r4, 12;
	add.s32 	%r10, %r9, %r8;
	mul.wide.s32 	%rd9, %r10, 4;
	add.s64 	%rd10, %rd5, %rd9;
	ld.global.f32 	%f1, [%rd10];
	add.s64 	%rd11, %rd6, %rd9;
	ld.global.f32 	%f2, [%rd11];
	add.f32 	%f3, %f1, %f2;
	add.s64 	%rd12, %rd7, %rd9;
	ld.global.f32 	%f4, [%rd12];
	add.f32 	%f5, %f3, %f4;
	add.s64 	%rd13, %rd8, %rd9;
	st.global.f32 	[%rd13], %f5;
	ret;

}


// ===== COMPILED SASS (sm_100) =====

	.target	sm_100

	.elftype	@"ET_EXEC"


//--------------------- .note.nv.tkinfo           --------------------------
	.section	.note.nv.tkinfo,"",@"SHT_NOTE"
	.sectionflags	@"SHF_NOTE_NV_TKINFO"
	.tkinfo
        /*0018*/ 	.word	0x00000002
        /*0030*/ 	.string	""
        /*0030*/ 	.string	"ptxas"
        /*0030*/ 	.string	"Cuda compilation tools, release 13.0, V13.0.88"
        /*0030*/ 	.string	"Build cuda_13.0.r13.0/compiler.36424714_0"
        /*0030*/ 	.string	"-arch sm_100 -m 64 "



//--------------------- .note.nv.cuinfo           --------------------------
	.section	.note.nv.cuinfo,"",@"SHT_NOTE"
	.sectionflags	@"SHF_NOTE_NV_CUINFO"
        /*0018*/ 	.short	0x0002
        /*001a*/ 	.short	0x0064
        /*001c*/ 	.short	0x0082
	.zero		2


//--------------------- .nv.info                  --------------------------
	.section	.nv.info,"",@"SHT_CUDA_INFO"
	.align	4


	//----- nvinfo : EIATTR_REGCOUNT
	.align		4
        /*0000*/ 	.byte	0x04, 0x2f
        /*0002*/ 	.short	(.L_1 - .L_0)
	.align		4
.L_0:
        /*0004*/ 	.word	index@(_Z16cuda_convolutionPfS_S_)
        /*0008*/ 	.word	0x0000001c


	//----- nvinfo : EIATTR_FRAME_SIZE
	.align		4
.L_1:
        /*000c*/ 	.byte	0x04, 0x11
        /*000e*/ 	.short	(.L_3 - .L_2)
	.align		4
.L_2:
        /*0010*/ 	.word	index@(_Z16cuda_convolutionPfS_S_)
        /*0014*/ 	.word	0x00000000


	//----- nvinfo : EIATTR_REGCOUNT
	.align		4
.L_3:
        /*0018*/ 	.byte	0x04, 0x2f
        /*001a*/ 	.short	(.L_5 - .L_4)
	.align		4
.L_4:
        /*001c*/ 	.word	index@(_Z8cuda_addPfS_S_S_)
        /*0020*/ 	.word	0x0000000e


	//----- nvinfo : EIATTR_FRAME_SIZE
	.align		4
.L_5:
        /*0024*/ 	.byte	0x04, 0x11
        /*0026*/ 	.short	(.L_7 - .L_6)
	.align		4
.L_6:
        /*0028*/ 	.word	index@(_Z8cuda_addPfS_S_S_)
        /*002c*/ 	.word	0x00000000


	//----- nvinfo : EIATTR_MIN_STACK_SIZE
	.align		4
.L_7:
        /*0030*/ 	.byte	0x04, 0x12
        /*0032*/ 	.short	(.L_9 - .L_8)
	.align		4
.L_8:
        /*0034*/ 	.word	index@(_Z8cuda_addPfS_S_S_)
        /*0038*/ 	.word	0x00000000


	//----- nvinfo : EIATTR_MIN_STACK_SIZE
	.align		4
.L_9:
        /*003c*/ 	.byte	0x04, 0x12
        /*003e*/ 	.short	(.L_11 - .L_10)
	.align		4
.L_10:
        /*0040*/ 	.word	index@(_Z16cuda_convolutionPfS_S_)
        /*0044*/ 	.word	0x00000000
.L_11:


//--------------------- .nv.compat                --------------------------
	.section	.nv.compat,"",@"SHT_CUDA_COMPAT_INFO"
	.align	4
        /*0000*/ 	.byte	0x02, 0x09, 0x00, 0x00, 0x02, 0x02, 0x01, 0x00, 0x02, 0x05, 0x05, 0x00, 0x03, 0x07, 0x01, 0x01
        /*0010*/ 	.byte	0x02, 0x03, 0x00, 0x00, 0x02, 0x06, 0x01, 0x00, 0x04, 0x0b, 0x08, 0x00, 0x09, 0x00, 0x00, 0x00
        /*0020*/ 	.byte	0x00, 0x00, 0x00, 0x00


//--------------------- .nv.info._Z8cuda_addPfS_S_S_ --------------------------
	.section	.nv.info._Z8cuda_addPfS_S_S_,"",@"SHT_CUDA_INFO"
	.sectionflags	@""
	.align	4


	//----- nvinfo : EIATTR_CUDA_API_VERSION
	.align		4
        /*0000*/ 	.byte	0x04, 0x37
        /*0002*/ 	.short	(.L_13 - .L_12)
.L_12:
        /*0004*/ 	.word	0x00000082


	//----- nvinfo : EIATTR_KPARAM_INFO
	.align		4
.L_13:
        /*0008*/ 	.byte	0x04, 0x17
        /*000a*/ 	.short	(.L_15 - .L_14)
.L_14:
        /*000c*/ 	.word	0x00000000
        /*0010*/ 	.short	0x0003
        /*0012*/ 	.short	0x0018
        /*0014*/ 	.byte	0x00, 0xf5, 0x21, 0x00


	//----- nvinfo : EIATTR_KPARAM_INFO
	.align		4
.L_15:
        /*0018*/ 	.byte	0x04, 0x17
        /*001a*/ 	.short	(.L_17 - .L_16)
.L_16:
        /*001c*/ 	.word	0x00000000
        /*0020*/ 	.short	0x0002
        /*0022*/ 	.short	0x0010
        /*0024*/ 	.byte	0x00, 0xf5, 0x21, 0x00


	//----- nvinfo : EIATTR_KPARAM_INFO
	.align		4
.L_17:
        /*0028*/ 	.byte	0x04, 0x17
        /*002a*/ 	.short	(.L_19 - .L_18)
.L_18:
        /*002c*/ 	.word	0x00000000
        /*0030*/ 	.short	0x0001
        /*0032*/ 	.short	0x0008
        /*0034*/ 	.byte	0x00, 0xf5, 0x21, 0x00


	//----- nvinfo : EIATTR_KPARAM_INFO
	.align		4
.L_19:
        /*0038*/ 	.byte	0x04, 0x17
        /*003a*/ 	.short	(.L_21 - .L_20)
.L_20:
        /*003c*/ 	.word	0x00000000
        /*0040*/ 	.short	0x0000
        /*0042*/ 	.short	0x0000
        /*0044*/ 	.byte	0x00, 0xf5, 0x21, 0x00


	//----- nvinfo : EIATTR_SPARSE_MMA_MASK
	.align		4
.L_21:
        /*0048*/ 	.byte	0x03, 0x50
        /*004a*/ 	.short	0x0000


	//----- nvinfo : EIATTR_MAXREG_COUNT
	.align		4
        /*004c*/ 	.byte	0x03, 0x1b
        /*004e*/ 	.short	0x00ff


	//----- nvinfo : EIATTR_MERCURY_ISA_VERSION
	.align		4
        /*0050*/ 	.byte	0x03, 0x5f
        /*0052*/ 	.short	0x0101


	//----- nvinfo : EIATTR_VRC_CTA_INIT_COUNT
	.align		4
        /*0054*/ 	.byte	0x02, 0x4a
	.zero		1
	.zero		1


	//----- nvinfo : EIATTR_EXIT_INSTR_OFFSETS
	.align		4
        /*0058*/ 	.byte	0x04, 0x1c
        /*005a*/ 	.short	(.L_23 - .L_22)


	//   ....[0]....
.L_22:
        /*005c*/ 	.word	0x00000190


	//----- nvinfo : EIATTR_CBANK_PARAM_SIZE
	.align		4
.L_23:
        /*0060*/ 	.byte	0x03, 0x19
        /*0062*/ 	.short	0x0020


	//----- nvinfo : EIATTR_PARAM_CBANK
	.align		4
        /*0064*/ 	.byte	0x04, 0x0a
        /*0066*/ 	.short	(.L_25 - .L_24)
	.align		4
.L_24:
        /*0068*/ 	.word	index@(.nv.constant0._Z8cuda_addPfS_S_S_)
        /*006c*/ 	.short	0x0380
        /*006e*/ 	.short	0x0020


	//----- nvinfo : EIATTR_SW_WAR
	.align		4
.L_25:
        /*0070*/ 	.byte	0x04, 0x36
        /*0072*/ 	.short	(.L_27 - .L_26)
.L_26:
        /*0074*/ 	.word	0x00000008
.L_27:


//--------------------- .nv.info._Z16cuda_convolutionPfS_S_ --------------------------
	.section	.nv.info._Z16cuda_convolutionPfS_S_,"",@"SHT_CUDA_INFO"
	.sectionflags	@""
	.align	4


	//----- nvinfo : EIATTR_CUDA_API_VERSION
	.align		4
        /*0000*/ 	.byte	0x04, 0x37
        /*0002*/ 	.short	(.L_29 - .L_28)
.L_28:
        /*0004*/ 	.word	0x00000082


	//----- nvinfo : EIATTR_KPARAM_INFO
	.align		4
.L_29:
        /*0008*/ 	.byte	0x04, 0x17
        /*000a*/ 	.short	(.L_31 - .L_30)
.L_30:
        /*000c*/ 	.word	0x00000000
        /*0010*/ 	.short	0x0002
        /*0012*/ 	.short	0x0010
        /*0014*/ 	.byte	0x00, 0xf5, 0x21, 0x00


	//----- nvinfo : EIATTR_KPARAM_INFO
	.align		4
.L_31:
        /*0018*/ 	.byte	0x04, 0x17
        /*001a*/ 	.short	(.L_33 - .L_32)
.L_32:
        /*001c*/ 	.word	0x00000000
        /*0020*/ 	.short	0x0001
        /*0022*/ 	.short	0x0008
        /*0024*/ 	.byte	0x00, 0xf5, 0x21, 0x00


	//----- nvinfo : EIATTR_KPARAM_INFO
	.align		4
.L_33:
        /*0028*/ 	.byte	0x04, 0x17
        /*002a*/ 	.short	(.L_35 - .L_34)
.L_34:
        /*002c*/ 	.word	0x00000000
        /*0030*/ 	.short	0x0000
        /*0032*/ 	.short	0x0000
        /*0034*/ 	.byte	0x00, 0xf5, 0x21, 0x00


	//----- nvinfo : EIATTR_SPARSE_MMA_MASK
	.align		4
.L_35:
        /*0038*/ 	.byte	0x03, 0x50
        /*003a*/ 	.short	0x0000


	//----- nvinfo : EIATTR_MAXREG_COUNT
	.align		4
        /*003c*/ 	.byte	0x03, 0x1b
        /*003e*/ 	.short	0x00ff


	//----- nvinfo : EIATTR_MERCURY_ISA_VERSION
	.align		4
        /*0040*/ 	.byte	0x03, 0x5f
        /*0042*/ 	.short	0x0101


	//----- nvinfo : EIATTR_VRC_CTA_INIT_COUNT
	.align		4
        /*0044*/ 	.byte	0x02, 0x4a
	.zero		1
	.zero		1


	//----- nvinfo : EIATTR_EXIT_INSTR_OFFSETS
	.align		4
        /*0048*/ 	.byte	0x04, 0x1c
        /*004a*/ 	.short	(.L_37 - .L_36)


	//   ....[0]....
.L_36:
        /*004c*/ 	.word	0x000002d0


	//----- nvinfo : EIATTR_CBANK_PARAM_SIZE
	.align		4
.L_37:
        /*0050*/ 	.byte	0x03, 0x19
        /*0052*/ 	.short	0x0018


	//----- nvinfo : EIATTR_PARAM_CBANK
	.align		4
        /*0054*/ 	.byte	0x04, 0x0a
        /*0056*/ 	.short	(.L_39 - .L_38)
	.align		4
.L_38:
        /*0058*/ 	.word	index@(.nv.constant0._Z16cuda_convolutionPfS_S_)
        /*005c*/ 	.short	0x0380
        /*005e*/ 	.short	0x0018


	//----- nvinfo : EIATTR_SW_WAR
	.align		4
.L_39:
        /*0060*/ 	.byte	0x04, 0x36
        /*0062*/ 	.short	(.L_41 - .L_40)
.L_40:
        /*0064*/ 	.word	0x00000008
.L_41:


//--------------------- .nv.callgraph             --------------------------
	.section	.nv.callgraph,"",@"SHT_CUDA_CALLGRAPH"
	.align	4
	.sectionentsize	8
	.align		4
        /*0000*/ 	.word	0x00000000
	.align		4
        /*0004*/ 	.word	0xffffffff
	.align		4
        /*0008*/ 	.word	0x00000000
	.align		4
        /*000c*/ 	.word	0xfffffffe
	.align		4
        /*0010*/ 	.word	0x00000000
	.align		4
        /*0014*/ 	.word	0xfffffffd
	.align		4
        /*0018*/ 	.word	0x00000000
	.align		4
        /*001c*/ 	.word	0xfffffffc


//--------------------- .text._Z8cuda_addPfS_S_S_ --------------------------
	.section	.text._Z8cuda_addPfS_S_S_,"ax",@progbits
	.align	128
        .global         _Z8cuda_addPfS_S_S_
        .type           _Z8cuda_addPfS_S_S_,@function
        .size           _Z8cuda_addPfS_S_S_,(.L_x_2 - _Z8cuda_addPfS_S_S_)
        .other          _Z8cuda_addPfS_S_S_,@"STO_CUDA_ENTRY STV_DEFAULT"
_Z8cuda_addPfS_S_S_:
.text._Z8cuda_addPfS_S_S_:
[----:B------:R-:W-:Y:S01]  /*0000*/  LDC R1, c[0x0][0x37c] ;  /* 0x0000df00ff017b82 */ /* 0x000fe20000000800 */
[----:B------:R-:W0:Y:S07]  /*0010*/  S2R R9, SR_TID.Y ;  /* 0x0000000000097919 */ /* 0x000e2e0000002200 */
[----:B------:R-:W0:Y:S01]  /*0020*/  S2UR UR6, SR_CTAID.Y ;  /* 0x00000000000679c3 */ /* 0x000e220000002600 */
[----:B------:R-:W1:Y:S01]  /*0030*/  LDCU.64 UR4, c[0x0][0x358] ;  /* 0x00006b00ff0477ac */ /* 0x000e620008000a00 */
[----:B------:R-:W2:Y:S06]  /*0040*/  S2R R11, SR_TID.X ;  /* 0x00000000000b7919 */ /* 0x000eac0000002100 */
[----:B------:R-:W0:Y:S08]  /*0050*/  LDC R0, c[0x0][0x364] ;  /* 0x0000d900ff007b82 */ /* 0x000e300000000800 */
[----:B------:R-:W2:Y:S08]  /*0060*/  S2UR UR7, SR_CTAID.X ;  /* 0x00000000000779c3 */ /* 0x000eb00000002500 */
[----:B------:R-:W2:Y:S08]  /*0070*/  LDC R8, c[0x0][0x360] ;  /* 0x0000d800ff087b82 */ /* 0x000eb00000000800 */
[----:B------:R-:W3:Y:S01]  /*0080*/  LDC.64 R2, c[0x0][0x380] ;  /* 0x0000e000ff027b82 */ /* 0x000ee20000000a00 */
[----:B0-----:R-:W-:-:S07]  /*0090*/  IMAD R0, R0, UR6, R9 ;  /* 0x0000000600007c24 */ /* 0x001fce000f8e0209 */
[----:B------:R-:W0:Y:S08]  /*00a0*/  LDC.64 R4, c[0x0][0x388] ;  /* 0x0000e200ff047b82 */ /* 0x000e300000000a00 */
[----:B------:R-:W4:Y:S01]  /*00b0*/  LDC.64 R6, c[0x0][0x390] ;  /* 0x0000e400ff067b82 */ /* 0x000f220000000a00 */
[----:B--2---:R-:W-:-:S05]  /*00c0*/  IMAD R9, R8, UR7, R11 ;  /* 0x0000000708097c24 */ /* 0x004fca000f8e020b */
[----:B------:R-:W-:Y:S02]  /*00d0*/  LEA R11, R0, R9, 0xc ;  /* 0x00000009000b7211 */ /* 0x000fe400078e60ff */
[----:B------:R-:W2:Y:S03]  /*00e0*/  LDC.64 R8, c[0x0][0x398] ;  /* 0x0000e600ff087b82 */ /* 0x000ea60000000a00 */
[----:B---3--:R-:W-:-:S04]  /*00f0*/  IMAD.WIDE R2, R11, 0x4, R2 ;  /* 0x000000040b027825 */ /* 0x008fc800078e0202 */
[C---:B0-----:R-:W-:Y:S02]  /*0100*/  IMAD.WIDE R4, R11.reuse, 0x4, R4 ;  /* 0x000000040b047825 */ /* 0x041fe400078e0204 */
[----:B-1----:R-:W3:Y:S04]  /*0110*/  LDG.E R2, desc[UR4][R2.64] ;  /* 0x0000000402027981 */ /* 0x002ee8000c1e1900 */
[----:B------:R-:W3:Y:S01]  /*0120*/  LDG.E R5, desc[UR4][R4.64] ;  /* 0x0000000404057981 */ /* 0x000ee2000c1e1900 */
[----:B----4-:R-:W-:-:S06]  /*0130*/  IMAD.WIDE R6, R11, 0x4, R6 ;  /* 0x000000040b067825 */ /* 0x010fcc00078e0206 */
[----:B------:R-:W4:Y:S01]  /*0140*/  LDG.E R7, desc[UR4][R6.64] ;  /* 0x0000000406077981 */ /* 0x000f22000c1e1900 */
[----:B--2---:R-:W-:-:S04]  /*0150*/  IMAD.WIDE R8, R11, 0x4, R8 ;  /* 0x000000040b087825 */ /* 0x004fc800078e0208 */
[----:B---3--:R-:W-:-:S04]  /*0160*/  FADD R0, R2, R5 ;  /* 0x0000000502007221 */ /* 0x008fc80000000000 */
[----:B----4-:R-:W-:-:S05]  /*0170*/  FADD R11, R0, R7 ;  /* 0x00000007000b7221 */ /* 0x010fca0000000000 */
[----:B------:R-:W-:Y:S01]  /*0180*/  STG.E desc[UR4][R8.64], R11 ;  /* 0x0000000b08007986 */ /* 0x000fe2000c101904 */
[----:B------:R-:W-:Y:S05]  /*0190*/  EXIT ;  /* 0x000000000000794d */ /* 0x000fea0003800000 */
.L_x_0:
[----:B------:R-:W-:-:S00]  /*01a0*/  BRA `(.L_x_0) ;  /* 0xfffffffc00fc7947 */ /* 0x000fc0000383ffff */
[----:B------:R-:W-:-:S00]  /*01b0*/  NOP ;  /* 0x0000000000007918 */ /* 0x000fc00000000000 */
        /* <DEDUP_REMOVED lines=12> */
.L_x_2:


//--------------------- .text._Z16cuda_convolutionPfS_S_ --------------------------
	.section	.text._Z16cuda_convolutionPfS_S_,"ax",@progbits
	.align	128
        .global         _Z16cuda_convolutionPfS_S_
        .type           _Z16cuda_convolutionPfS_S_,@function
        .size           _Z16cuda_convolutionPfS_S_,(.L_x_3 - _Z16cuda_convolutionPfS_S_)
        .other          _Z16cuda_convolutionPfS_S_,@"STO_CUDA_ENTRY STV_DEFAULT"
_Z16cuda_convolutionPfS_S_:
.text._Z16cuda_convolutionPfS_S_:
[----:B------:R-:W-:Y:S01]  /*0000*/  LDC R1, c[0x0][0x37c] ;  /* 0x0000df00ff017b82 */ /* 0x000fe20000000800 */
[----:B------:R-:W0:Y:S07]  /*0010*/  S2R R7, SR_TID.Y ;  /* 0x0000000000077919 */ /* 0x000e2e0000002200 */
[----:B------:R-:W0:Y:S01]  /*0020*/  LDC R8, c[0x0][0x364] ;  /* 0x0000d900ff087b82 */ /* 0x000e220000000800 */
[----:B------:R-:W1:Y:S01]  /*0030*/  LDCU.64 UR4, c[0x0][0x358] ;  /* 0x00006b00ff0477ac */ /* 0x000e620008000a00 */
[----:B------:R-:W2:Y:S06]  /*0040*/  S2R R0, SR_TID.X ;  /* 0x0000000000007919 */ /* 0x000eac0000002100 */
[----:B------:R-:W0:Y:S08]  /*0050*/  S2UR UR6, SR_CTAID.Y ;  /* 0x00000000000679c3 */ /* 0x000e300000002600 */
[----:B------:R-:W2:Y:S08]  /*0060*/  S2UR UR7, SR_CTAID.X ;  /* 0x00000000000779c3 */ /* 0x000eb00000002500 */
[----:B------:R-:W2:Y:S08]  /*0070*/  LDC R9, c[0x0][0x360] ;  /* 0x0000d800ff097b82 */ /* 0x000eb00000000800 */
[----:B------:R-:W3:Y:S01]  /*0080*/  LDC.64 R4, c[0x0][0x388] ;  /* 0x0000e200ff047b82 */ /* 0x000ee20000000a00 */
[----:B0-----:R-:W-:-:S07]  /*0090*/  IMAD R8, R8, UR6, R7 ;  /* 0x0000000608087c24 */ /* 0x001fce000f8e0207 */
[----:B------:R-:W0:Y:S01]  /*00a0*/  LDC.64 R2, c[0x0][0x390] ;  /* 0x0000e400ff027b82 */ /* 0x000e220000000a00 */
[----:B--2---:R-:W-:-:S04]  /*00b0*/  IMAD R9, R9, UR7, R0 ;  /* 0x0000000709097c24 */ /* 0x004fc8000f8e0200 */
[----:B------:R-:W-:-:S04]  /*00c0*/  IMAD R9, R8, 0x1002, R9 ;  /* 0x0000100208097824 */ /* 0x000fc800078e0209 */
[----:B---3--:R-:W-:-:S05]  /*00d0*/  IMAD.WIDE R4, R9, 0x4, R4 ;  /* 0x0000000409047825 */ /* 0x008fca00078e0204 */
[----:B-1----:R-:W2:Y:S04]  /*00e0*/  LDG.E R0, desc[UR4][R4.64] ;  /* 0x0000000404007981 */ /* 0x002ea8000c1e1900 */
[----:B0-----:R-:W2:Y:S04]  /*00f0*/  LDG.E R7, desc[UR4][R2.64] ;  /* 0x0000000402077981 */ /* 0x001ea8000c1e1900 */
[----:B------:R-:W3:Y:S04]  /*0100*/  LDG.E R6, desc[UR4][R2.64+0x4] ;  /* 0x0000040402067981 */ /* 0x000ee8000c1e1900 */
[----:B------:R-:W3:Y:S04]  /*0110*/  LDG.E R21, desc[UR4][R4.64+0x4] ;  /* 0x0000040404157981 */ /* 0x000ee8000c1e1900 */
[----:B------:R-:W4:Y:S04]  /*0120*/  LDG.E R20, desc[UR4][R2.64+0x8] ;  /* 0x0000080402147981 */ /* 0x000f28000c1e1900 */
[----:B------:R-:W4:Y:S04]  /*0130*/  LDG.E R23, desc[UR4][R4.64+0x8] ;  /* 0x0000080404177981 */ /* 0x000f28000c1e1900 */
[----:B------:R-:W5:Y:S04]  /*0140*/  LDG.E R22, desc[UR4][R2.64+0xc] ;  /* 0x00000c0402167981 */ /* 0x000f68000c1e1900 */
        /* <DEDUP_REMOVED lines=10> */
[----:B------:R-:W5:Y:S01]  /*01f0*/  LDG.E R19, desc[UR4][R2.64+0x20] ;  /* 0x0000200402137981 */ /* 0x000f62000c1e1900 */
[----:B------:R-:W-:-:S02]  /*0200*/  IMAD R9, R8, -0x2, R9 ;  /* 0xfffffffe08097824 */ /* 0x000fc400078e0209 */
[----:B--2---:R-:W-:-:S04]  /*0210*/  FFMA R0, R0, R7, RZ ;  /* 0x0000000700007223 */ /* 0x004fc800000000ff */
[----:B---3--:R-:W-:Y:S02]  /*0220*/  FFMA R0, R21, R6, R0 ;  /* 0x0000000615007223 */ /* 0x008fe40000000000 */
[----:B------:R-:W0:Y:S02]  /*0230*/  LDC.64 R6, c[0x0][0x380] ;  /* 0x0000e000ff067b82 */ /* 0x000e240000000a00 */
[----:B----4-:R-:W-:-:S04]  /*0240*/  FFMA R0, R23, R20, R0 ;  /* 0x0000001417007223 */ /* 0x010fc80000000000 */
[----:B-----5:R-:W-:-:S04]  /*0250*/  FFMA R0, R25, R22, R0 ;  /* 0x0000001619007223 */ /* 0x020fc80000000000 */
[----:B------:R-:W-:-:S04]  /*0260*/  FFMA R0, R17, R18, R0 ;  /* 0x0000001211007223 */ /* 0x000fc80000000000 */
[----:B------:R-:W-:-:S04]  /*0270*/  FFMA R0, R15, R16, R0 ;  /* 0x000000100f007223 */ /* 0x000fc80000000000 */
[----:B------:R-:W-:Y:S01]  /*0280*/  FFMA R0, R13, R14, R0 ;  /* 0x0000000e0d007223 */ /* 0x000fe20000000000 */
[----:B0-----:R-:W-:-:S04]  /*0290*/  IMAD.WIDE R6, R9, 0x4, R6 ;  /* 0x0000000409067825 */ /* 0x001fc800078e0206 */
[----:B------:R-:W-:-:S04]  /*02a0*/  FFMA R11, R11, R12, R0 ;  /* 0x0000000c0b0b7223 */ /* 0x000fc80000000000 */
[----:B------:R-:W-:-:S05]  /*02b0*/  FFMA R11, R10, R19, R11 ;  /* 0x000000130a0b7223 */ /* 0x000fca000000000b */
[----:B------:R-:W-:Y:S01]  /*02c0*/  STG.E desc[UR4][R6.64], R11 ;  /* 0x0000000b06007986 */ /* 0x000fe2000c101904 */
[----:B------:R-:W-:Y:S05]  /*02d0*/  EXIT ;  /* 0x000000000000794d */ /* 0x000fea0003800000 */
.L_x_1:
        /* <DEDUP_REMOVED lines=10> */
.L_x_3:


//--------------------- .nv.shared.reserved.0     --------------------------
	.section	.nv.shared.reserved.0,"aw",@nobits
	.weak		__nv_reservedSMEM_offset_0_alias
	.size		__nv_reservedSMEM_offset_0_alias, 0, 64
	.other		__nv_reservedSMEM_offset_0_alias,@"STO_CUDA_RESERVED_SHARED STV_DEFAULT"
__nv_reservedSMEM_offset_0_alias:
	.zero		0
	.zero		64


//--------------------- .nv.constant0._Z8cuda_addPfS_S_S_ --------------------------
	.section	.nv.constant0._Z8cuda_addPfS_S_S_,"a",@progbits
	.sectionflags	@""
	.align	4
.nv.constant0._Z8cuda_addPfS_S_S_:
	.zero		928


//--------------------- .nv.constant0._Z16cuda_convolutionPfS_S_ --------------------------
	.section	.nv.constant0._Z16cuda_convolutionPfS_S_,"a",@progbits
	.sectionflags	@""
	.align	4
.nv.constant0._Z16cuda_convolutionPfS_S_:
	.zero		920


//--------------------- SYMBOLS --------------------------

	.type		.nv.reservedSmem.offset0,@object
	.size		.nv.reservedSmem.offset0,0x4
